	.headerflags	@"EF_CUDA_TEXMODE_UNIFIED EF_CUDA_64BIT_ADDRESS EF_CUDA_ACCELERATORS EF_CUDA_SM90 EF_CUDA_VIRTUAL_SM(EF_CUDA_SM90)"
	.elftype	@"ET_EXEC"


//--------------------- .nv.info                  --------------------------
	.section	.nv.info,"",@"SHT_CUDA_INFO"
	.align	4


	//----- nvinfo : EIATTR_REGCOUNT
	.align		4
        /*0000*/ 	.byte	0x04, 0x2f
        /*0002*/ 	.short	(.L_3 - .L_2)
	.align		4
.L_2:
        /*0004*/ 	.word	index@(triton_poi_fused__native_batch_norm_legit_no_training__unsafe_index_add_convolution_relu_33)
        /*0008*/ 	.word	0x00000020


	//----- nvinfo : EIATTR_MIN_STACK_SIZE
	.align		4
.L_3:
        /*000c*/ 	.byte	0x04, 0x12
        /*000e*/ 	.short	(.L_5 - .L_4)
	.align		4
.L_4:
        /*0010*/ 	.word	index@(triton_poi_fused__native_batch_norm_legit_no_training__unsafe_index_add_convolution_relu_33)
        /*0014*/ 	.word	0x00000000


	//----- nvinfo : EIATTR_FRAME_SIZE
	.align		4
.L_5:
        /*0018*/ 	.byte	0x04, 0x11
        /*001a*/ 	.short	(.L_7 - .L_6)
	.align		4
.L_6:
        /*001c*/ 	.word	index@(triton_poi_fused__native_batch_norm_legit_no_training__unsafe_index_add_convolution_relu_33)
        /*0020*/ 	.word	0x00000000


	//----- nvinfo : EIATTR_MIN_STACK_SIZE
	.align		4
.L_7:
        /*0024*/ 	.byte	0x04, 0x12
        /*0026*/ 	.short	(.L_9 - .L_8)
	.align		4
.L_8:
        /*0028*/ 	.word	index@(triton_poi_fused__native_batch_norm_legit_no_training__unsafe_index_add_convolution_relu_33)
        /*002c*/ 	.word	0x00000000
.L_9:


//--------------------- .nv.info.triton_poi_fused__native_batch_norm_legit_no_training__unsafe_index_add_convolution_relu_33 --------------------------
	.section	.nv.info.triton_poi_fused__native_batch_norm_legit_no_training__unsafe_index_add_convolution_relu_33,"",@"SHT_CUDA_INFO"
	.sectionflags	@""
	.align	4


	//----- nvinfo : EIATTR_CUDA_API_VERSION
	.align		4
        /*0000*/ 	.byte	0x04, 0x37
        /*0002*/ 	.short	(.L_11 - .L_10)
.L_10:
        /*0004*/ 	.word	0x0000007c


	//----- nvinfo : EIATTR_KPARAM_INFO
	.align		4
.L_11:
        /*0008*/ 	.byte	0x04, 0x17
        /*000a*/ 	.short	(.L_13 - .L_12)
.L_12:
        /*000c*/ 	.word	0x00000000
        /*0010*/ 	.short	0x000e
        /*0012*/ 	.short	0x0070
        /*0014*/ 	.byte	0x00, 0xf0, 0x11, 0x00


	//----- nvinfo : EIATTR_KPARAM_INFO
	.align		4
.L_13:
        /*0018*/ 	.byte	0x04, 0x17
        /*001a*/ 	.short	(.L_15 - .L_14)
.L_14:
        /*001c*/ 	.word	0x00000000
        /*0020*/ 	.short	0x000d
        /*0022*/ 	.short	0x0068
        /*0024*/ 	.byte	0x00, 0xf4, 0x21, 0x00


	//----- nvinfo : EIATTR_KPARAM_INFO
	.align		4
.L_15:
        /*0028*/ 	.byte	0x04, 0x17
        /*002a*/ 	.short	(.L_17 - .L_16)
.L_16:
        /*002c*/ 	.word	0x00000000
        /*0030*/ 	.short	0x000c
        /*0032*/ 	.short	0x0060
        /*0034*/ 	.byte	0x00, 0xf4, 0x21, 0x00


	//----- nvinfo : EIATTR_KPARAM_INFO
	.align		4
.L_17:
        /*0038*/ 	.byte	0x04, 0x17
        /*003a*/ 	.short	(.L_19 - .L_18)
.L_18:
        /*003c*/ 	.word	0x00000000
        /*0040*/ 	.short	0x000b
        /*0042*/ 	.short	0x0058
        /*0044*/ 	.byte	0x00, 0xf4, 0x21, 0x00


	//----- nvinfo : EIATTR_KPARAM_INFO
	.align		4
.L_19:
        /*0048*/ 	.byte	0x04, 0x17
        /*004a*/ 	.short	(.L_21 - .L_20)
.L_20:
        /*004c*/ 	.word	0x00000000
        /*0050*/ 	.short	0x000a
        /*0052*/ 	.short	0x0050
        /*0054*/ 	.byte	0x00, 0xf4, 0x21, 0x00


	//----- nvinfo : EIATTR_KPARAM_INFO
	.align		4
.L_21:
        /*0058*/ 	.byte	0x04, 0x17
        /*005a*/ 	.short	(.L_23 - .L_22)
.L_22:
        /*005c*/ 	.word	0x00000000
        /*0060*/ 	.short	0x0009
        /*0062*/ 	.short	0x0048
        /*0064*/ 	.byte	0x00, 0xf4, 0x21, 0x00


	//----- nvinfo : EIATTR_KPARAM_INFO
	.align		4
.L_23:
        /*0068*/ 	.byte	0x04, 0x17
        /*006a*/ 	.short	(.L_25 - .L_24)
.L_24:
        /*006c*/ 	.word	0x00000000
        /*0070*/ 	.short	0x0008
        /*0072*/ 	.short	0x0040
        /*0074*/ 	.byte	0x00, 0xf4, 0x21, 0x00


	//----- nvinfo : EIATTR_KPARAM_INFO
	.align		4
.L_25:
        /*0078*/ 	.byte	0x04, 0x17
        /*007a*/ 	.short	(.L_27 - .L_26)
.L_26:
        /*007c*/ 	.word	0x00000000
        /*0080*/ 	.short	0x0007
        /*0082*/ 	.short	0x0038
        /*0084*/ 	.byte	0x00, 0xf4, 0x21, 0x00


	//----- nvinfo : EIATTR_KPARAM_INFO
	.align		4
.L_27:
        /*0088*/ 	.byte	0x04, 0x17
        /*008a*/ 	.short	(.L_29 - .L_28)
.L_28:
        /*008c*/ 	.word	0x00000000
        /*0090*/ 	.short	0x0006
        /*0092*/ 	.short	0x0030
        /*0094*/ 	.byte	0x00, 0xf4, 0x21, 0x00


	//----- nvinfo : EIATTR_KPARAM_INFO
	.align		4
.L_29:
        /*0098*/ 	.byte	0x04, 0x17
        /*009a*/ 	.short	(.L_31 - .L_30)
.L_30:
        /*009c*/ 	.word	0x00000000
        /*00a0*/ 	.short	0x0005
        /*00a2*/ 	.short	0x0028
        /*00a4*/ 	.byte	0x00, 0xf4, 0x21, 0x00


	//----- nvinfo : EIATTR_KPARAM_INFO
	.align		4
.L_31:
        /*00a8*/ 	.byte	0x04, 0x17
        /*00aa*/ 	.short	(.L_33 - .L_32)
.L_32:
        /*00ac*/ 	.word	0x00000000
        /*00b0*/ 	.short	0x0004
        /*00b2*/ 	.short	0x0020
        /*00b4*/ 	.byte	0x00, 0xf4, 0x21, 0x00


	//----- nvinfo : EIATTR_KPARAM_INFO
	.align		4
.L_33:
        /*00b8*/ 	.byte	0x04, 0x17
        /*00ba*/ 	.short	(.L_35 - .L_34)
.L_34:
        /*00bc*/ 	.word	0x00000000
        /*00c0*/ 	.short	0x0003
        /*00c2*/ 	.short	0x0018
        /*00c4*/ 	.byte	0x00, 0xf4, 0x21, 0x00


	//----- nvinfo : EIATTR_KPARAM_INFO
	.align		4
.L_35:
        /*00c8*/ 	.byte	0x04, 0x17
        /*00ca*/ 	.short	(.L_37 - .L_36)
.L_36:
        /*00cc*/ 	.word	0x00000000
        /*00d0*/ 	.short	0x0002
        /*00d2*/ 	.short	0x0010
        /*00d4*/ 	.byte	0x00, 0xf4, 0x21, 0x00


	//----- nvinfo : EIATTR_KPARAM_INFO
	.align		4
.L_37:
        /*00d8*/ 	.byte	0x04, 0x17
        /*00da*/ 	.short	(.L_39 - .L_38)
.L_38:
        /*00dc*/ 	.word	0x00000000
        /*00e0*/ 	.short	0x0001
        /*00e2*/ 	.short	0x0008
        /*00e4*/ 	.byte	0x00, 0xf4, 0x21, 0x00


	//----- nvinfo : EIATTR_KPARAM_INFO
	.align		4
.L_39:
        /*00e8*/ 	.byte	0x04, 0x17
        /*00ea*/ 	.short	(.L_41 - .L_40)
.L_40:
        /*00ec*/ 	.word	0x00000000
        /*00f0*/ 	.short	0x0000
        /*00f2*/ 	.short	0x0000
        /*00f4*/ 	.byte	0x00, 0xf4, 0x21, 0x00


	//----- nvinfo : EIATTR_SPARSE_MMA_MASK
	.align		4
.L_41:
        /*00f8*/ 	.byte	0x03, 0x50
        /*00fa*/ 	.short	0x0000


	//----- nvinfo : EIATTR_MAXREG_COUNT
	.align		4
        /*00fc*/ 	.byte	0x03, 0x1b
        /*00fe*/ 	.short	0x00ff


	//----- nvinfo : EIATTR_EXIT_INSTR_OFFSETS
	.align		4
        /*0100*/ 	.byte	0x04, 0x1c
        /*0102*/ 	.short	(.L_43 - .L_42)


	//   ....[0]....
.L_42:
        /*0104*/ 	.word	0x00000720


	//   ....[1]....
        /*0108*/ 	.word	0x00000740


	//----- nvinfo : EIATTR_REQNTID
	.align		4
.L_43:
        /*010c*/ 	.byte	0x04, 0x10
        /*010e*/ 	.short	(.L_45 - .L_44)
.L_44:
        /*0110*/ 	.word	0x00000080
        /*0114*/ 	.word	0x00000001
        /*0118*/ 	.word	0x00000001


	//----- nvinfo : EIATTR_CBANK_PARAM_SIZE
	.align		4
.L_45:
        /*011c*/ 	.byte	0x03, 0x19
        /*011e*/ 	.short	0x0074


	//----- nvinfo : EIATTR_PARAM_CBANK
	.align		4
        /*0120*/ 	.byte	0x04, 0x0a
        /*0122*/ 	.short	(.L_47 - .L_46)
	.align		4
.L_46:
        /*0124*/ 	.word	index@(.nv.constant0.triton_poi_fused__native_batch_norm_legit_no_training__unsafe_index_add_convolution_relu_33)
        /*0128*/ 	.short	0x0210
        /*012a*/ 	.short	0x0074


	//----- nvinfo : EIATTR_SW_WAR
	.align		4
.L_47:
        /*012c*/ 	.byte	0x04, 0x36
        /*012e*/ 	.short	(.L_49 - .L_48)
.L_48:
        /*0130*/ 	.word	0x00000008
.L_49:


//--------------------- .nv.callgraph             --------------------------
	.section	.nv.callgraph,"",@"SHT_CUDA_CALLGRAPH"
	.align	4
	.sectionentsize	8
	.align		4
        /*0000*/ 	.word	0x00000000
	.align		4
        /*0004*/ 	.word	0xffffffff
	.align		4
        /*0008*/ 	.word	0x00000000
	.align		4
        /*000c*/ 	.word	0xfffffffe
	.align		4
        /*0010*/ 	.word	0x00000000
	.align		4
        /*0014*/ 	.word	0xfffffffd
	.align		4
        /*0018*/ 	.word	0x00000000
	.align		4
        /*001c*/ 	.word	0xfffffffc


//--------------------- .nv.constant4             --------------------------
	.section	.nv.constant4,"a",@progbits
	.align	8
	.align		8
.nv.constant4:
        /*0000*/ 	.dword	_$_str
	.align		8
        /*0008*/ 	.dword	_$_str_$_2


//--------------------- .text.triton_poi_fused__native_batch_norm_legit_no_training__unsafe_index_add_convolution_relu_33 --------------------------
	.section	.text.triton_poi_fused__native_batch_norm_legit_no_training__unsafe_index_add_convolution_relu_33,"ax",@progbits
	.align	128
        .global         triton_poi_fused__native_batch_norm_legit_no_training__unsafe_index_add_convolution_relu_33
        .type           triton_poi_fused__native_batch_norm_legit_no_training__unsafe_index_add_convolution_relu_33,@function
        .size           triton_poi_fused__native_batch_norm_legit_no_training__unsafe_index_add_convolution_relu_33,(.L_x_1 - triton_poi_fused__native_batch_norm_legit_no_training__unsafe_index_add_convolution_relu_33)
        .other          triton_poi_fused__native_batch_norm_legit_no_training__unsafe_index_add_convolution_relu_33,@"STO_CUDA_ENTRY STV_DEFAULT"
triton_poi_fused__native_batch_norm_legit_no_training__unsafe_index_add_convolution_relu_33:
.text.triton_poi_fused__native_batch_norm_legit_no_training__unsafe_index_add_convolution_relu_33:
[----:B------:R-:W0:Y:S01]  /*0000*/  LDC R1, c[0x0][0x28] ;  /* 0x00000a00ff017b82 */ /* 0x000e220000000800 */
[----:B------:R-:W1:Y:S07]  /*0010*/  S2R R0, SR_TID.X ;  /* 0x0000000000007919 */ /* 0x000e6e0000002100 */
[----:B------:R-:W2:Y:S01]  /*0020*/  LDC.64 R10, c[0x0][0x238] ;  /* 0x00008e00ff0a7b82 */ /* 0x000ea20000000a00 */
[----:B------:R-:W-:Y:S01]  /*0030*/  CS2R R6, SRZ ;  /* 0x0000000000067805 */ /* 0x000fe2000001ff00 */
[----:B------:R-:W-:Y:S01]  /*0040*/  ULDC.64 UR4, c[0x0][0x208] ;  /* 0x0000820000047ab9 */ /* 0x000fe20000000a00 */
[----:B------:R-:W3:Y:S01]  /*0050*/  S2R R9, SR_CTAID.X ;  /* 0x0000000000097919 */ /* 0x000ee20000002500 */
[----:B------:R-:W-:-:S04]  /*0060*/  ULDC.64 UR6, c[0x0][0x240] ;  /* 0x0000900000067ab9 */ /* 0x000fc80000000a00 */
[----:B------:R-:W4:Y:S08]  /*0070*/  LDC.64 R16, c[0x0][0x228] ;  /* 0x00008a00ff107b82 */ /* 0x000f300000000a00 */
[----:B------:R-:W5:Y:S01]  /*0080*/  LDC.64 R18, c[0x0][0x230] ;  /* 0x00008c00ff127b82 */ /* 0x000f620000000a00 */
[----:B------:R-:W-:Y:S02]  /*0090*/  CS2R R22, SRZ ;  /* 0x0000000000167805 */ /* 0x000fe4000001ff00 */
[----:B------:R-:W-:-:S05]  /*00a0*/  CS2R R24, SRZ ;  /* 0x0000000000187805 */ /* 0x000fca000001ff00 */
[----:B------:R-:W4:Y:S01]  /*00b0*/  LDC.64 R28, c[0x0][0x268] ;  /* 0x00009a00ff1c7b82 */ /* 0x000f220000000a00 */
[----:B-1----:R-:W-:-:S05]  /*00c0*/  LOP3.LUT R0, R0, 0x7f, RZ, 0xc0, !PT ;  /* 0x0000007f00007812 */ /* 0x002fca00078ec0ff */
[----:B---3--:R-:W-:-:S05]  /*00d0*/  IMAD R0, R9, 0x80, R0 ;  /* 0x0000008009007824 */ /* 0x008fca00078e0200 */
[----:B------:R-:W-:Y:S02]  /*00e0*/  SHF.R.S32.HI R3, RZ, 0x1f, R0 ;  /* 0x0000001fff037819 */ /* 0x000fe40000011400 */
[----:B------:R-:W-:Y:S02]  /*00f0*/  ISETP.GE.AND P0, PT, R0, 0x400, PT ;  /* 0x000004000000780c */ /* 0x000fe40003f06270 */
[----:B------:R-:W-:-:S04]  /*0100*/  LEA.HI R3, R3, R0, RZ, 0x3 ;  /* 0x0000000003037211 */ /* 0x000fc800078f18ff */
[----:B------:R-:W-:Y:S02]  /*0110*/  SHF.R.S32.HI R2, RZ, 0x3, R3 ;  /* 0x00000003ff027819 */ /* 0x000fe40000011403 */
[----:B------:R-:W-:Y:S02]  /*0120*/  LOP3.LUT R5, R3, 0xfffffff8, RZ, 0xc0, !PT ;  /* 0xfffffff803057812 */ /* 0x000fe400078ec0ff */
[----:B------:R-:W-:-:S03]  /*0130*/  LEA.HI R4, R2, R2, RZ, 0x3 ;  /* 0x0000000202047211 */ /* 0x000fc600078f18ff */
[----:B------:R-:W-:Y:S01]  /*0140*/  IMAD.IADD R13, R0, 0x1, -R5 ;  /* 0x00000001000d7824 */ /* 0x000fe200078e0a05 */
[----:B------:R-:W-:Y:S02]  /*0150*/  LOP3.LUT R3, R4, 0xfffffff8, RZ, 0xc0, !PT ;  /* 0xfffffff804037812 */ /* 0x000fe400078ec0ff */
[----:B------:R-:W-:Y:S01]  /*0160*/  CS2R R4, SRZ ;  /* 0x0000000000047805 */ /* 0x000fe2000001ff00 */
[----:B--2---:R-:W-:-:S04]  /*0170*/  IMAD.WIDE R12, R13, 0x8, R10 ;  /* 0x000000080d0c7825 */ /* 0x004fc800078e020a */
[----:B------:R-:W-:Y:S01]  /*0180*/  IMAD.IADD R3, R2, 0x1, -R3 ;  /* 0x0000000102037824 */ /* 0x000fe200078e0a03 */
[----:B------:R1:W2:Y:S03]  /*0190*/  @!P0 LDG.E.EL.64 R4, desc[UR4][R12.64] ;  /* 0x000000040c048981 */ /* 0x0002a6000c2e1b00 */
[----:B------:R-:W-:-:S05]  /*01a0*/  IMAD.WIDE R10, R3, 0x8, R10 ;  /* 0x00000008030a7825 */ /* 0x000fca00078e020a */
[----:B------:R3:W2:Y:S01]  /*01b0*/  @!P0 LDG.E.EL.64 R6, desc[UR4][R10.64] ;  /* 0x000000040a068981 */ /* 0x0006a2000c2e1b00 */
[----:B------:R-:W-:Y:S01]  /*01c0*/  SHF.R.S32.HI R3, RZ, 0x18, R9 ;  /* 0x00000018ff037819 */ /* 0x000fe20000011409 */
[----:B-1----:R-:W1:Y:S03]  /*01d0*/  LDC.64 R12, c[0x0][0x248] ;  /* 0x00009200ff0c7b82 */ /* 0x002e660000000a00 */
[----:B------:R-:W-:-:S05]  /*01e0*/  SGXT R3, R3, 0x1 ;  /* 0x000000010303781a */ /* 0x000fca0000000200 */
[----:B------:R-:W1:Y:S01]  /*01f0*/  LDC.64 R8, c[0x0][0x260] ;  /* 0x00009800ff087b82 */ /* 0x000e620000000a00 */
[----:B------:R-:W-:-:S04]  /*0200*/  LEA.HI R3, R3, R0, RZ, 0x6 ;  /* 0x0000000003037211 */ /* 0x000fc800078f30ff */
[----:B------:R-:W-:-:S04]  /*0210*/  SHF.R.S32.HI R3, RZ, 0x6, R3 ;  /* 0x00000006ff037819 */ /* 0x000fc80000011403 */
[----:B------:R-:W-:-:S04]  /*0220*/  LEA.HI R2, R3, R3, RZ, 0x2 ;  /* 0x0000000303027211 */ /* 0x000fc800078f10ff */
[----:B------:R-:W-:Y:S01]  /*0230*/  LOP3.LUT R2, R2, 0xfffffffc, RZ, 0xc0, !PT ;  /* 0xfffffffc02027812 */ /* 0x000fe200078ec0ff */
[----:B---3--:R-:W-:-:S04]  /*0240*/  IMAD.SHL.U32 R11, R3, 0x10, RZ ;  /* 0x00000010030b7824 */ /* 0x008fc800078e00ff */
[----:B------:R-:W-:Y:S02]  /*0250*/  IMAD.IADD R2, R3, 0x1, -R2 ;  /* 0x0000000103027824 */ /* 0x000fe400078e0a02 */
[----:B------:R-:W-:Y:S02]  /*0260*/  IMAD.MOV.U32 R3, RZ, RZ, RZ ;  /* 0x000000ffff037224 */ /* 0x000fe400078e00ff */
[----:B01----:R-:W-:-:S05]  /*0270*/  IMAD.WIDE R8, R2, 0x4, R8 ;  /* 0x0000000402087825 */ /* 0x003fca00078e0208 */
[----:B------:R0:W3:Y:S02]  /*0280*/  @!P0 LDG.E.EL R3, desc[UR4][R8.64] ;  /* 0x0000000408038981 */ /* 0x0000e4000c2e1900 */
[----:B0-----:R-:W0:Y:S01]  /*0290*/  LDC.64 R8, c[0x0][0x218] ;  /* 0x00008600ff087b82 */ /* 0x001e220000000a00 */
[----:B------:R-:W-:-:S04]  /*02a0*/  IMAD.WIDE R12, R2, 0x4, R12 ;  /* 0x00000004020c7825 */ /* 0x000fc800078e020c */
[----:B----4-:R-:W-:-:S04]  /*02b0*/  IMAD.WIDE R16, R2, 0x4, R16 ;  /* 0x0000000402107825 */ /* 0x010fc800078e0210 */
[----:B-----5:R-:W-:Y:S01]  /*02c0*/  IMAD.WIDE R18, R0, 0x4, R18 ;  /* 0x0000000400127825 */ /* 0x020fe200078e0212 */
[----:B------:R-:W4:Y:S04]  /*02d0*/  @!P0 LDG.E.EL R23, desc[UR4][R16.64] ;  /* 0x0000000410178981 */ /* 0x000f28000c2e1900 */
[----:B------:R-:W5:Y:S01]  /*02e0*/  @!P0 LDG.E R24, desc[UR4][R18.64] ;  /* 0x0000000412188981 */ /* 0x000f62000c1e1900 */
[----:B0-----:R-:W-:-:S05]  /*02f0*/  IMAD.WIDE R8, R2, 0x4, R8 ;  /* 0x0000000402087825 */ /* 0x001fca00078e0208 */
[----:B------:R-:W3:Y:S01]  /*0300*/  @!P0 LDG.E.EL R25, desc[UR4][R8.64] ;  /* 0x0000000408198981 */ /* 0x000ee2000c2e1900 */
[----:B------:R-:W-:Y:S01]  /*0310*/  IMAD.WIDE R28, R2, 0x4, R28 ;  /* 0x00000004021c7825 */ /* 0x000fe200078e021c */
[----:B--2---:R-:W-:-:S04]  /*0320*/  SHF.R.U32.HI R14, RZ, 0x1d, R5 ;  /* 0x0000001dff0e7819 */ /* 0x004fc80000011605 */
[----:B------:R-:W-:Y:S02]  /*0330*/  LOP3.LUT R10, R14, 0x4, RZ, 0xc0, !PT ;  /* 0x000000040e0a7812 */ /* 0x000fe400078ec0ff */
[----:B------:R-:W0:Y:S01]  /*0340*/  LDC.64 R14, c[0x0][0x220] ;  /* 0x00008800ff0e7b82 */ /* 0x000e220000000a00 */
[----:B------:R-:W-:-:S04]  /*0350*/  SHF.R.U32.HI R21, RZ, 0x1d, R7 ;  /* 0x0000001dff157819 */ /* 0x000fc80000011607 */
[----:B------:R-:W-:Y:S02]  /*0360*/  LOP3.LUT R21, R21, 0x4, RZ, 0xc0, !PT ;  /* 0x0000000415157812 */ /* 0x000fe400078ec0ff */
[--C-:B------:R-:W-:Y:S02]  /*0370*/  IADD3 R4, P2, P3, R10, R4, R11.reuse ;  /* 0x000000040a047210 */ /* 0x100fe40007b5e00b */
[----:B------:R-:W-:Y:S02]  /*0380*/  IADD3 R21, P1, R6, R21, RZ ;  /* 0x0000001506157210 */ /* 0x000fe40007f3e0ff */
[----:B------:R-:W-:-:S03]  /*0390*/  SHF.R.S32.HI R11, RZ, 0x1f, R11 ;  /* 0x0000001fff0b7819 */ /* 0x000fc6000001140b */
[----:B------:R-:W-:Y:S01]  /*03a0*/  IMAD.X R7, RZ, RZ, R7, P1 ;  /* 0x000000ffff077224 */ /* 0x000fe200008e0607 */
[----:B------:R-:W-:Y:S02]  /*03b0*/  IADD3.X R6, RZ, R5, R11, P2, P3 ;  /* 0x00000005ff067210 */ /* 0x000fe400017e640b */
[C---:B------:R-:W-:Y:S01]  /*03c0*/  LEA R5, P1, R21.reuse, R4, 0x2 ;  /* 0x0000000415057211 */ /* 0x040fe200078210ff */
[----:B------:R-:W1:Y:S03]  /*03d0*/  LDC.64 R10, c[0x0][0x210] ;  /* 0x00008400ff0a7b82 */ /* 0x000e660000000a00 */
[----:B------:R-:W-:Y:S01]  /*03e0*/  LEA.HI.X R6, R21, R6, R7, 0x2, P1 ;  /* 0x0000000615067211 */ /* 0x000fe200008f1407 */
[----:B------:R-:W-:-:S03]  /*03f0*/  IMAD.SHL.U32 R4, R5, 0x4, RZ ;  /* 0x0000000405047824 */ /* 0x000fc600078e00ff */
[----:B------:R-:W-:Y:S01]  /*0400*/  SHF.L.U64.HI R5, R5, 0x2, R6 ;  /* 0x0000000205057819 */ /* 0x000fe20000010206 */
[----:B------:R-:W2:Y:S01]  /*0410*/  LDC.64 R20, c[0x0][0x258] ;  /* 0x00009600ff147b82 */ /* 0x000ea20000000a00 */
[----:B------:R-:W-:Y:S02]  /*0420*/  IADD3 R26, P1, R4, UR6, RZ ;  /* 0x00000006041a7c10 */ /* 0x000fe4000ff3e0ff */
[----:B------:R-:W-:Y:S02]  /*0430*/  CS2R R6, SRZ ;  /* 0x0000000000067805 */ /* 0x000fe4000001ff00 */
[----:B------:R-:W-:Y:S01]  /*0440*/  IADD3.X R27, R5, UR7, RZ, P1, !PT ;  /* 0x00000007051b7c10 */ /* 0x000fe20008ffe4ff */
[C---:B0-----:R-:W-:Y:S01]  /*0450*/  IMAD.WIDE R14, R0.reuse, 0x4, R14 ;  /* 0x00000004000e7825 */ /* 0x041fe200078e020e */
[----:B------:R-:W-:Y:S02]  /*0460*/  ULDC.64 UR6, c[0x0][0x250] ;  /* 0x0000940000067ab9 */ /* 0x000fe40000000a00 */
[----:B------:R-:W4:Y:S04]  /*0470*/  @!P0 LDG.E.EL R7, desc[UR4][R12.64] ;  /* 0x000000040c078981 */ /* 0x000f28000c2e1900 */
[----:B------:R0:W4:Y:S01]  /*0480*/  @!P0 LDG.E.EL R6, desc[UR4][R26.64] ;  /* 0x000000041a068981 */ /* 0x000122000c2e1900 */
[----:B------:R-:W-:Y:S01]  /*0490*/  IADD3 R4, P1, R4, UR6, RZ ;  /* 0x0000000604047c10 */ /* 0x000fe2000ff3e0ff */
[----:B-1----:R-:W-:-:S02]  /*04a0*/  IMAD.WIDE R10, R0, 0x4, R10 ;  /* 0x00000004000a7825 */ /* 0x002fc400078e020a */
[----:B------:R1:W5:Y:S01]  /*04b0*/  @!P0 LDG.E R22, desc[UR4][R14.64] ;  /* 0x000000040e168981 */ /* 0x000362000c1e1900 */
[----:B0-----:R-:W0:Y:S01]  /*04c0*/  LDC.64 R26, c[0x0][0x270] ;  /* 0x00009c00ff1a7b82 */ /* 0x001e220000000a00 */
[----:B------:R-:W-:Y:S02]  /*04d0*/  CS2R R12, SRZ ;  /* 0x00000000000c7805 */ /* 0x000fe4000001ff00 */
[----:B------:R-:W-:-:S04]  /*04e0*/  IADD3.X R5, R5, UR7, RZ, P1, !PT ;  /* 0x0000000705057c10 */ /* 0x000fc80008ffe4ff */
[----:B------:R-:W5:Y:S01]  /*04f0*/  @!P0 LDG.E R12, desc[UR4][R10.64] ;  /* 0x000000040a0c8981 */ /* 0x000f62000c1e1900 */
[----:B-1----:R-:W-:-:S03]  /*0500*/  CS2R R14, SRZ ;  /* 0x00000000000e7805 */ /* 0x002fc6000001ff00 */
[----:B------:R1:W5:Y:S01]  /*0510*/  @!P0 LDG.E.EL R13, desc[UR4][R4.64] ;  /* 0x00000004040d8981 */ /* 0x000362000c2e1900 */
[----:B--2---:R-:W-:-:S03]  /*0520*/  IMAD.WIDE R20, R2, 0x4, R20 ;  /* 0x0000000402147825 */ /* 0x004fc600078e0214 */
[----:B------:R-:W2:Y:S04]  /*0530*/  @!P0 LDG.E.EL R15, desc[UR4][R28.64] ;  /* 0x000000041c0f8981 */ /* 0x000ea8000c2e1900 */
[----:B------:R-:W2:Y:S01]  /*0540*/  @!P0 LDG.E.EL R14, desc[UR4][R20.64] ;  /* 0x00000004140e8981 */ /* 0x000ea2000c2e1900 */
[----:B0-----:R-:W-:-:S04]  /*0550*/  IMAD.WIDE R26, R2, 0x4, R26 ;  /* 0x00000004021a7825 */ /* 0x001fc800078e021a */
[----:B------:R-:W-:-:S06]  /*0560*/  IMAD.MOV.U32 R2, RZ, RZ, RZ ;  /* 0x000000ffff027224 */ /* 0x000fcc00078e00ff */
[----:B------:R-:W2:Y:S01]  /*0570*/  @!P0 LDG.E.EL R2, desc[UR4][R26.64] ;  /* 0x000000041a028981 */ /* 0x000ea2000c2e1900 */
[----:B---3--:R-:W-:-:S04]  /*0580*/  FADD R3, R3, 9.9999997473787516356e-06 ;  /* 0x3727c5ac03037421 */ /* 0x008fc80000000000 */
[----:B------:R-:W0:Y:S02]  /*0590*/  MUFU.SQRT R8, R3 ;  /* 0x0000000300087308 */ /* 0x000e240000002000 */
[C---:B0-----:R-:W-:Y:S02]  /*05a0*/  FSETP.GT.AND P1, PT, R8.reuse, 8.50705917302346158658e+37, PT ;  /* 0x7e8000000800780b */ /* 0x041fe40003f24000 */
[----:B------:R-:W-:-:S11]  /*05b0*/  FSETP.GEU.AND P2, PT, R8, 1.175494350822287508e-38, PT ;  /* 0x008000000800780b */ /* 0x000fd60003f4e000 */
[----:B------:R-:W-:-:S04]  /*05c0*/  @P1 FMUL R8, R8, 0.25 ;  /* 0x3e80000008081820 */ /* 0x000fc80000400000 */
[----:B------:R-:W-:Y:S01]  /*05d0*/  @!P2 FMUL R8, R8, 16777216 ;  /* 0x4b8000000808a820 */ /* 0x000fe20000400000 */
[----:B-1----:R-:W-:-:S05]  /*05e0*/  IMAD.MOV.U32 R4, RZ, RZ, 0x3e800000 ;  /* 0x3e800000ff047424 */ /* 0x002fca00078e00ff */
[----:B------:R-:W0:Y:S01]  /*05f0*/  MUFU.RCP R8, R8 ;  /* 0x0000000800087308 */ /* 0x000e220000001000 */
[----:B------:R-:W-:Y:S02]  /*0600*/  FSEL R3, R4, 1, P1 ;  /* 0x3f80000004037808 */ /* 0x000fe40000800000 */
[----:B------:R-:W1:Y:S03]  /*0610*/  LDC.64 R4, c[0x0][0x278] ;  /* 0x00009e00ff047b82 */ /* 0x000e660000000a00 */
[----:B------:R-:W-:-:S04]  /*0620*/  @!P2 FMUL R3, R3, 16777216 ;  /* 0x4b8000000303a820 */ /* 0x000fc80000400000 */
[----:B0-----:R-:W-:Y:S01]  /*0630*/  FMUL R3, R8, R3 ;  /* 0x0000000308037220 */ /* 0x001fe20000400000 */
[----:B-1----:R-:W-:-:S04]  /*0640*/  IMAD.WIDE R4, R0, 0x4, R4 ;  /* 0x0000000400047825 */ /* 0x002fc800078e0204 */
[----:B----4-:R-:W-:Y:S01]  /*0650*/  FADD R6, R6, R7 ;  /* 0x0000000706067221 */ /* 0x010fe20000000000 */
[----:B-----5:R-:W-:-:S04]  /*0660*/  FADD R23, R23, R22 ;  /* 0x0000001617177221 */ /* 0x020fc80000000000 */
[----:B------:R-:W-:Y:S01]  /*0670*/  FADD R23, R23, R24 ;  /* 0x0000001817177221 */ /* 0x000fe20000000000 */
[----:B------:R-:W-:Y:S01]  /*0680*/  FADD R12, R25, R12 ;  /* 0x0000000c190c7221 */ /* 0x000fe20000000000 */
[----:B------:R-:W-:-:S03]  /*0690*/  FADD R6, R6, R13 ;  /* 0x0000000d06067221 */ /* 0x000fc60000000000 */
[----:B------:R-:W-:-:S04]  /*06a0*/  FADD R23, R12, R23 ;  /* 0x000000170c177221 */ /* 0x000fc80000000000 */
[----:B------:R-:W-:-:S04]  /*06b0*/  FADD R23, R6, R23 ;  /* 0x0000001706177221 */ /* 0x000fc80000000000 */
[----:B--2---:R-:W-:-:S04]  /*06c0*/  FADD R14, R23, -R14 ;  /* 0x8000000e170e7221 */ /* 0x004fc80000000000 */
[----:B------:R-:W-:Y:S01]  /*06d0*/  FMUL R3, R14, R3 ;  /* 0x000000030e037220 */ /* 0x000fe20000400000 */
[----:B------:R0:W-:Y:S03]  /*06e0*/  @!P0 STG.E desc[UR4][R10.64], R23 ;  /* 0x000000170a008986 */ /* 0x0001e6000c101904 */
[----:B------:R-:W-:-:S05]  /*06f0*/  FFMA R2, R3, R15, R2 ;  /* 0x0000000f03027223 */ /* 0x000fca0000000002 */
[----:B------:R-:W-:-:S04]  /*0700*/  FSETP.GEU.AND P1, PT, R2, RZ, PT ;  /* 0x000000ff0200720b */ /* 0x000fc80003f2e000 */
[----:B------:R-:W-:Y:S01]  /*0710*/  FSEL R3, R2, RZ, P1 ;  /* 0x000000ff02037208 */ /* 0x000fe20000800000 */
[----:B0-----:R-:W-:Y:S08]  /*0720*/  @P0 EXIT ;  /* 0x000000000000094d */ /* 0x001ff00003800000 */
[----:B------:R-:W-:Y:S01]  /*0730*/  STG.E desc[UR4][R4.64], R3 ;  /* 0x0000000304007986 */ /* 0x000fe2000c101904 */
[----:B------:R-:W-:Y:S05]  /*0740*/  EXIT ;  /* 0x000000000000794d */ /* 0x000fea0003800000 */
.L_x_0:
[----:B------:R-:W-:-:S00]  /*0750*/  BRA `(.L_x_0) ;  /* 0xfffffffc00fc7947 */ /* 0x000fc0000383ffff */
[----:B------:R-:W-:-:S00]  /*0760*/  NOP ;  /* 0x0000000000007918 */ /* 0x000fc00000000000 */
        /* <DEDUP_REMOVED lines=9> */
.L_x_1:


//--------------------- .nv.global.init           --------------------------
	.section	.nv.global.init,"aw",@progbits
.nv.global.init:
	.type		_$_str,@object
	.size		_$_str,(_$_str_$_2 - _$_str)
_$_str:
        /*0000*/ 	.byte	0x5f, 0x5f, 0x43, 0x55, 0x44, 0x41, 0x5f, 0x46, 0x54, 0x5a, 0x00
	.type		_$_str_$_2,@object
	.size		_$_str_$_2,(.L_1 - _$_str_$_2)
_$_str_$_2:
        /*000b*/ 	.byte	0x5f, 0x5f, 0x43, 0x55, 0x44, 0x41, 0x5f, 0x50, 0x52, 0x45, 0x43, 0x5f, 0x53, 0x51, 0x52, 0x54
        /*001b*/ 	.byte	0x00
.L_1:


//--------------------- .nv.constant0.triton_poi_fused__native_batch_norm_legit_no_training__unsafe_index_add_convolution_relu_33 --------------------------
	.section	.nv.constant0.triton_poi_fused__native_batch_norm_legit_no_training__unsafe_index_add_convolution_relu_33,"a",@progbits
	.sectionflags	@""
	.align	4
.nv.constant0.triton_poi_fused__native_batch_norm_legit_no_training__unsafe_index_add_convolution_relu_33:
	.zero		644
